//
// Generated by NVIDIA NVVM Compiler
//
// Compiler Build ID: CL-36424714
// Cuda compilation tools, release 13.0, V13.0.88
// Based on NVVM 20.0.0
//

.version 9.0
.target sm_100
.address_size 64

	// .globl	_Z9reduce_v5ILj256EEvPfS0_
// _ZZ9reduce_v5ILj256EEvPfS0_E5sdata has been demoted

.visible .entry _Z9reduce_v5ILj256EEvPfS0_(
	.param .u64 .ptr .align 1 _Z9reduce_v5ILj256EEvPfS0__param_0,
	.param .u64 .ptr .align 1 _Z9reduce_v5ILj256EEvPfS0__param_1
)
{
	.reg .pred 	%p<5>;
	.reg .b32 	%r<11>;
	.reg .b32 	%f<29>;
	.reg .b64 	%rd<11>;
	// demoted variable
	.shared .align 4 .b8 _ZZ9reduce_v5ILj256EEvPfS0_E5sdata[1024];
	ld.param.u64 	%rd2, [_Z9reduce_v5ILj256EEvPfS0__param_0];
	ld.param.u64 	%rd1, [_Z9reduce_v5ILj256EEvPfS0__param_1];
	cvta.to.global.u64 	%rd3, %rd2;
	mov.u32 	%r1, %tid.x;
	mov.u32 	%r2, %ctaid.x;
	mov.u32 	%r4, %ntid.x;
	mul.lo.s32 	%r5, %r4, %r2;
	shl.b32 	%r6, %r5, 1;
	add.s32 	%r7, %r6, %r1;
	mul.wide.u32 	%rd4, %r7, 4;
	add.s64 	%rd5, %rd3, %rd4;
	ld.global.f32 	%f1, [%rd5];
	add.s32 	%r8, %r7, %r4;
	mul.wide.u32 	%rd6, %r8, 4;
	add.s64 	%rd7, %rd3, %rd6;
	ld.global.f32 	%f2, [%rd7];
	add.f32 	%f3, %f1, %f2;
	shl.b32 	%r9, %r1, 2;
	mov.u32 	%r10, _ZZ9reduce_v5ILj256EEvPfS0_E5sdata;
	add.s32 	%r3, %r10, %r9;
	st.shared.f32 	[%r3], %f3;
	bar.sync 	0;
	setp.gt.u32 	%p1, %r1, 127;
	@%p1 bra 	$L__BB0_2;
	ld.shared.f32 	%f4, [%r3+512];
	ld.shared.f32 	%f5, [%r3];
	add.f32 	%f6, %f4, %f5;
	st.shared.f32 	[%r3], %f6;
$L__BB0_2:
	bar.sync 	0;
	setp.gt.u32 	%p2, %r1, 63;
	@%p2 bra 	$L__BB0_4;
	ld.shared.f32 	%f7, [%r3+256];
	ld.shared.f32 	%f8, [%r3];
	add.f32 	%f9, %f7, %f8;
	st.shared.f32 	[%r3], %f9;
$L__BB0_4:
	bar.sync 	0;
	setp.gt.u32 	%p3, %r1, 31;
	@%p3 bra 	$L__BB0_7;
	ld.volatile.shared.f32 	%f10, [%r3+128];
	ld.volatile.shared.f32 	%f11, [%r3];
	add.f32 	%f12, %f10, %f11;
	st.volatile.shared.f32 	[%r3], %f12;
	ld.volatile.shared.f32 	%f13, [%r3+64];
	ld.volatile.shared.f32 	%f14, [%r3];
	add.f32 	%f15, %f13, %f14;
	st.volatile.shared.f32 	[%r3], %f15;
	ld.volatile.shared.f32 	%f16, [%r3+32];
	ld.volatile.shared.f32 	%f17, [%r3];
	add.f32 	%f18, %f16, %f17;
	st.volatile.shared.f32 	[%r3], %f18;
	ld.volatile.shared.f32 	%f19, [%r3+16];
	ld.volatile.shared.f32 	%f20, [%r3];
	add.f32 	%f21, %f19, %f20;
	st.volatile.shared.f32 	[%r3], %f21;
	ld.volatile.shared.f32 	%f22, [%r3+8];
	ld.volatile.shared.f32 	%f23, [%r3];
	add.f32 	%f24, %f22, %f23;
	st.volatile.shared.f32 	[%r3], %f24;
	ld.volatile.shared.f32 	%f25, [%r3+4];
	ld.volatile.shared.f32 	%f26, [%r3];
	add.f32 	%f27, %f25, %f26;
	st.volatile.shared.f32 	[%r3], %f27;
	setp.ne.s32 	%p4, %r1, 0;
	@%p4 bra 	$L__BB0_7;
	ld.shared.f32 	%f28, [_ZZ9reduce_v5ILj256EEvPfS0_E5sdata];
	cvta.to.global.u64 	%rd8, %rd1;
	mul.wide.u32 	%rd9, %r2, 4;
	add.s64 	%rd10, %rd8, %rd9;
	st.global.f32 	[%rd10], %f28;
$L__BB0_7:
	ret;

}


// ===== COMPILED SASS (sm_100) =====

	.target	sm_100

	.elftype	@"ET_EXEC"


//--------------------- .note.nv.tkinfo           --------------------------
	.section	.note.nv.tkinfo,"",@"SHT_NOTE"
	.sectionflags	@"SHF_NOTE_NV_TKINFO"
	.tkinfo
        /*0018*/ 	.word	0x00000002
        /*0030*/ 	.string	""
        /*0030*/ 	.string	"ptxas"
        /*0030*/ 	.string	"Cuda compilation tools, release 13.0, V13.0.88"
        /*0030*/ 	.string	"Build cuda_13.0.r13.0/compiler.36424714_0"
        /*0030*/ 	.string	"-arch sm_100 -m 64 "



//--------------------- .note.nv.cuinfo           --------------------------
	.section	.note.nv.cuinfo,"",@"SHT_NOTE"
	.sectionflags	@"SHF_NOTE_NV_CUINFO"
        /*0018*/ 	.short	0x0002
        /*001a*/ 	.short	0x0064
        /*001c*/ 	.short	0x0082
	.zero		2


//--------------------- .nv.info                  --------------------------
	.section	.nv.info,"",@"SHT_CUDA_INFO"
	.align	4


	//----- nvinfo : EIATTR_REGCOUNT
	.align		4
        /*0000*/ 	.byte	0x04, 0x2f
        /*0002*/ 	.short	(.L_1 - .L_0)
	.align		4
.L_0:
        /*0004*/ 	.word	index@(_Z9reduce_v5ILj256EEvPfS0_)
        /*0008*/ 	.word	0x0000000d


	//----- nvinfo : EIATTR_FRAME_SIZE
	.align		4
.L_1:
        /*000c*/ 	.byte	0x04, 0x11
        /*000e*/ 	.short	(.L_3 - .L_2)
	.align		4
.L_2:
        /*0010*/ 	.word	index@(_Z9reduce_v5ILj256EEvPfS0_)
        /*0014*/ 	.word	0x00000000


	//----- nvinfo : EIATTR_MIN_STACK_SIZE
	.align		4
.L_3:
        /*0018*/ 	.byte	0x04, 0x12
        /*001a*/ 	.short	(.L_5 - .L_4)
	.align		4
.L_4:
        /*001c*/ 	.word	index@(_Z9reduce_v5ILj256EEvPfS0_)
        /*0020*/ 	.word	0x00000000
.L_5:


//--------------------- .nv.compat                --------------------------
	.section	.nv.compat,"",@"SHT_CUDA_COMPAT_INFO"
	.align	4
        /*0000*/ 	.byte	0x02, 0x09, 0x00, 0x00, 0x02, 0x02, 0x01, 0x00, 0x02, 0x05, 0x05, 0x00, 0x03, 0x07, 0x01, 0x01
        /*0010*/ 	.byte	0x02, 0x03, 0x00, 0x00, 0x02, 0x06, 0x01, 0x00, 0x04, 0x0b, 0x08, 0x00, 0x09, 0x00, 0x00, 0x00
        /*0020*/ 	.byte	0x00, 0x00, 0x00, 0x00


//--------------------- .nv.info._Z9reduce_v5ILj256EEvPfS0_ --------------------------
	.section	.nv.info._Z9reduce_v5ILj256EEvPfS0_,"",@"SHT_CUDA_INFO"
	.sectionflags	@""
	.align	4


	//----- nvinfo : EIATTR_CUDA_API_VERSION
	.align		4
        /*0000*/ 	.byte	0x04, 0x37
        /*0002*/ 	.short	(.L_7 - .L_6)
.L_6:
        /*0004*/ 	.word	0x00000082


	//----- nvinfo : EIATTR_KPARAM_INFO
	.align		4
.L_7:
        /*0008*/ 	.byte	0x04, 0x17
        /*000a*/ 	.short	(.L_9 - .L_8)
.L_8:
        /*000c*/ 	.word	0x00000000
        /*0010*/ 	.short	0x0001
        /*0012*/ 	.short	0x0008
        /*0014*/ 	.byte	0x00, 0xf5, 0x21, 0x00


	//----- nvinfo : EIATTR_KPARAM_INFO
	.align		4
.L_9:
        /*0018*/ 	.byte	0x04, 0x17
        /*001a*/ 	.short	(.L_11 - .L_10)
.L_10:
        /*001c*/ 	.word	0x00000000
        /*0020*/ 	.short	0x0000
        /*0022*/ 	.short	0x0000
        /*0024*/ 	.byte	0x00, 0xf5, 0x21, 0x00


	//----- nvinfo : EIATTR_SPARSE_MMA_MASK
	.align		4
.L_11:
        /*0028*/ 	.byte	0x03, 0x50
        /*002a*/ 	.short	0x0000


	//----- nvinfo : EIATTR_MAXREG_COUNT
	.align		4
        /*002c*/ 	.byte	0x03, 0x1b
        /*002e*/ 	.short	0x00ff


	//----- nvinfo : EIATTR_NUM_BARRIERS
	.align		4
        /*0030*/ 	.byte	0x02, 0x4c
        /*0032*/ 	.byte	0x01
	.zero		1


	//----- nvinfo : EIATTR_MERCURY_ISA_VERSION
	.align		4
        /*0034*/ 	.byte	0x03, 0x5f
        /*0036*/ 	.short	0x0101


	//----- nvinfo : EIATTR_VRC_CTA_INIT_COUNT
	.align		4
        /*0038*/ 	.byte	0x02, 0x4a
	.zero		1
	.zero		1


	//----- nvinfo : EIATTR_EXIT_INSTR_OFFSETS
	.align		4
        /*003c*/ 	.byte	0x04, 0x1c
        /*003e*/ 	.short	(.L_13 - .L_12)


	//   ....[0]....
.L_12:
        /*0040*/ 	.word	0x00000210


	//   ....[1]....
        /*0044*/ 	.word	0x000003b0


	//   ....[2]....
        /*0048*/ 	.word	0x00000400


	//----- nvinfo : EIATTR_CBANK_PARAM_SIZE
	.align		4
.L_13:
        /*004c*/ 	.byte	0x03, 0x19
        /*004e*/ 	.short	0x0010


	//----- nvinfo : EIATTR_PARAM_CBANK
	.align		4
        /*0050*/ 	.byte	0x04, 0x0a
        /*0052*/ 	.short	(.L_15 - .L_14)
	.align		4
.L_14:
        /*0054*/ 	.word	index@(.nv.constant0._Z9reduce_v5ILj256EEvPfS0_)
        /*0058*/ 	.short	0x0380
        /*005a*/ 	.short	0x0010


	//----- nvinfo : EIATTR_SW_WAR
	.align		4
.L_15:
        /*005c*/ 	.byte	0x04, 0x36
        /*005e*/ 	.short	(.L_17 - .L_16)
.L_16:
        /*0060*/ 	.word	0x00000008
.L_17:


//--------------------- .nv.callgraph             --------------------------
	.section	.nv.callgraph,"",@"SHT_CUDA_CALLGRAPH"
	.align	4
	.sectionentsize	8
	.align		4
        /*0000*/ 	.word	0x00000000
	.align		4
        /*0004*/ 	.word	0xffffffff
	.align		4
        /*0008*/ 	.word	0x00000000
	.align		4
        /*000c*/ 	.word	0xfffffffe
	.align		4
        /*0010*/ 	.word	0x00000000
	.align		4
        /*0014*/ 	.word	0xfffffffd
	.align		4
        /*0018*/ 	.word	0x00000000
	.align		4
        /*001c*/ 	.word	0xfffffffc


//--------------------- .text._Z9reduce_v5ILj256EEvPfS0_ --------------------------
	.section	.text._Z9reduce_v5ILj256EEvPfS0_,"ax",@progbits
	.align	128
        .global         _Z9reduce_v5ILj256EEvPfS0_
        .type           _Z9reduce_v5ILj256EEvPfS0_,@function
        .size           _Z9reduce_v5ILj256EEvPfS0_,(.L_x_1 - _Z9reduce_v5ILj256EEvPfS0_)
        .other          _Z9reduce_v5ILj256EEvPfS0_,@"STO_CUDA_ENTRY STV_DEFAULT"
_Z9reduce_v5ILj256EEvPfS0_:
.text._Z9reduce_v5ILj256EEvPfS0_:
[----:B------:R-:W-:Y:S01]  /*0000*/  LDC R1, c[0x0][0x37c] ;  /* 0x0000df00ff017b82 */ /* 0x000fe20000000800 */
[----:B------:R-:W0:Y:S01]  /*0010*/  S2R R0, SR_CTAID.X ;  /* 0x0000000000007919 */ /* 0x000e220000002500 */
[----:B------:R-:W0:Y:S06]  /*0020*/  LDCU UR4, c[0x0][0x360] ;  /* 0x00006c00ff0477ac */ /* 0x000e2c0008000800 */
[----:B------:R-:W1:Y:S01]  /*0030*/  LDC.64 R6, c[0x0][0x380] ;  /* 0x0000e000ff067b82 */ /* 0x000e620000000a00 */
[----:B------:R-:W2:Y:S01]  /*0040*/  S2R R2, SR_TID.X ;  /* 0x0000000000027919 */ /* 0x000ea20000002100 */
[----:B------:R-:W3:Y:S01]  /*0050*/  LDCU.64 UR6, c[0x0][0x358] ;  /* 0x00006b00ff0677ac */ /* 0x000ee20008000a00 */
[----:B0-----:R-:W-:-:S05]  /*0060*/  IMAD R3, R0, UR4, RZ ;  /* 0x0000000400037c24 */ /* 0x001fca000f8e02ff */
[----:B--2---:R-:W-:-:S04]  /*0070*/  LEA R3, R3, R2, 0x1 ;  /* 0x0000000203037211 */ /* 0x004fc800078e08ff */
[C---:B------:R-:W-:Y:S01]  /*0080*/  IADD3 R9, PT, PT, R3.reuse, UR4, RZ ;  /* 0x0000000403097c10 */ /* 0x040fe2000fffe0ff */
[----:B-1----:R-:W-:-:S04]  /*0090*/  IMAD.WIDE.U32 R4, R3, 0x4, R6 ;  /* 0x0000000403047825 */ /* 0x002fc800078e0006 */
[----:B------:R-:W-:Y:S02]  /*00a0*/  IMAD.WIDE.U32 R6, R9, 0x4, R6 ;  /* 0x0000000409067825 */ /* 0x000fe400078e0006 */
[----:B---3--:R-:W2:Y:S04]  /*00b0*/  LDG.E R4, desc[UR6][R4.64] ;  /* 0x0000000604047981 */ /* 0x008ea8000c1e1900 */
[----:B------:R-:W2:Y:S01]  /*00c0*/  LDG.E R7, desc[UR6][R6.64] ;  /* 0x0000000606077981 */ /* 0x000ea2000c1e1900 */
[----:B------:R-:W0:Y:S01]  /*00d0*/  S2UR UR5, SR_CgaCtaId ;  /* 0x00000000000579c3 */ /* 0x000e220000008800 */
[----:B------:R-:W-:Y:S01]  /*00e0*/  UMOV UR4, 0x400 ;  /* 0x0000040000047882 */ /* 0x000fe20000000000 */
[C---:B------:R-:W-:Y:S02]  /*00f0*/  ISETP.GT.U32.AND P1, PT, R2.reuse, 0x7f, PT ;  /* 0x0000007f0200780c */ /* 0x040fe40003f24070 */
[----:B------:R-:W-:Y:S01]  /*0100*/  ISETP.GT.U32.AND P0, PT, R2, 0x3f, PT ;  /* 0x0000003f0200780c */ /* 0x000fe20003f04070 */
[----:B0-----:R-:W-:-:S06]  /*0110*/  ULEA UR4, UR5, UR4, 0x18 ;  /* 0x0000000405047291 */ /* 0x001fcc000f8ec0ff */
[----:B------:R-:W-:Y:S01]  /*0120*/  LEA R3, R2, UR4, 0x2 ;  /* 0x0000000402037c11 */ /* 0x000fe2000f8e10ff */
[----:B--2---:R-:W-:-:S05]  /*0130*/  FADD R8, R4, R7 ;  /* 0x0000000704087221 */ /* 0x004fca0000000000 */
[----:B------:R-:W-:Y:S01]  /*0140*/  STS [R3], R8 ;  /* 0x0000000803007388 */ /* 0x000fe20000000800 */
[----:B------:R-:W-:Y:S06]  /*0150*/  BAR.SYNC.DEFER_BLOCKING 0x0 ;  /* 0x0000000000007b1d */ /* 0x000fec0000010000 */
[----:B------:R-:W-:Y:S04]  /*0160*/  @!P1 LDS R9, [R3+0x200] ;  /* 0x0002000003099984 */ /* 0x000fe80000000800 */
[----:B------:R-:W0:Y:S02]  /*0170*/  @!P1 LDS R4, [R3] ;  /* 0x0000000003049984 */ /* 0x000e240000000800 */
[----:B0-----:R-:W-:-:S05]  /*0180*/  @!P1 FADD R4, R9, R4 ;  /* 0x0000000409049221 */ /* 0x001fca0000000000 */
[----:B------:R-:W-:Y:S01]  /*0190*/  @!P1 STS [R3], R4 ;  /* 0x0000000403009388 */ /* 0x000fe20000000800 */
[----:B------:R-:W-:Y:S01]  /*01a0*/  BAR.SYNC.DEFER_BLOCKING 0x0 ;  /* 0x0000000000007b1d */ /* 0x000fe20000010000 */
[----:B------:R-:W-:-:S05]  /*01b0*/  ISETP.GT.U32.AND P1, PT, R2, 0x1f, PT ;  /* 0x0000001f0200780c */ /* 0x000fca0003f24070 */
[----:B------:R-:W-:Y:S04]  /*01c0*/  @!P0 LDS R5, [R3+0x100] ;  /* 0x0001000003058984 */ /* 0x000fe80000000800 */
[----:B------:R-:W0:Y:S02]  /*01d0*/  @!P0 LDS R6, [R3] ;  /* 0x0000000003068984 */ /* 0x000e240000000800 */
[----:B0-----:R-:W-:-:S05]  /*01e0*/  @!P0 FADD R6, R5, R6 ;  /* 0x0000000605068221 */ /* 0x001fca0000000000 */
[----:B------:R0:W-:Y:S01]  /*01f0*/  @!P0 STS [R3], R6 ;  /* 0x0000000603008388 */ /* 0x0001e20000000800 */
[----:B------:R-:W-:Y:S06]  /*0200*/  BAR.SYNC.DEFER_BLOCKING 0x0 ;  /* 0x0000000000007b1d */ /* 0x000fec0000010000 */
[----:B------:R-:W-:Y:S05]  /*0210*/  @P1 EXIT ;  /* 0x000000000000194d */ /* 0x000fea0003800000 */
[----:B------:R-:W-:Y:S01]  /*0220*/  LDS R4, [R3+0x80] ;  /* 0x0000800003047984 */ /* 0x000fe20000000800 */
[----:B------:R-:W-:-:S03]  /*0230*/  ISETP.NE.AND P0, PT, R2, RZ, PT ;  /* 0x000000ff0200720c */ /* 0x000fc60003f05270 */
[----:B------:R-:W1:Y:S02]  /*0240*/  LDS R5, [R3] ;  /* 0x0000000003057984 */ /* 0x000e640000000800 */
[----:B-1----:R-:W-:-:S05]  /*0250*/  FADD R4, R4, R5 ;  /* 0x0000000504047221 */ /* 0x002fca0000000000 */
[----:B------:R-:W-:Y:S04]  /*0260*/  STS [R3], R4 ;  /* 0x0000000403007388 */ /* 0x000fe80000000800 */
[----:B------:R-:W-:Y:S04]  /*0270*/  LDS R5, [R3+0x40] ;  /* 0x0000400003057984 */ /* 0x000fe80000000800 */
[----:B0-----:R-:W0:Y:S02]  /*0280*/  LDS R6, [R3] ;  /* 0x0000000003067984 */ /* 0x001e240000000800 */
[----:B0-----:R-:W-:-:S05]  /*0290*/  FADD R6, R5, R6 ;  /* 0x0000000605067221 */ /* 0x001fca0000000000 */
[----:B------:R-:W-:Y:S04]  /*02a0*/  STS [R3], R6 ;  /* 0x0000000603007388 */ /* 0x000fe80000000800 */
[----:B------:R-:W-:Y:S04]  /*02b0*/  LDS R5, [R3+0x20] ;  /* 0x0000200003057984 */ /* 0x000fe80000000800 */
[----:B------:R-:W0:Y:S02]  /*02c0*/  LDS R8, [R3] ;  /* 0x0000000003087984 */ /* 0x000e240000000800 */
        /* <DEDUP_REMOVED lines=13> */
[----:B------:R0:W-:Y:S01]  /*03a0*/  STS [R3], R6 ;  /* 0x0000000603007388 */ /* 0x0001e20000000800 */
[----:B------:R-:W-:Y:S05]  /*03b0*/  @P0 EXIT ;  /* 0x000000000000094d */ /* 0x000fea0003800000 */
[----:B------:R-:W1:Y:S01]  /*03c0*/  LDS R5, [UR4] ;  /* 0x00000004ff057984 */ /* 0x000e620008000800 */
[----:B0-----:R-:W0:Y:S02]  /*03d0*/  LDC.64 R2, c[0x0][0x388] ;  /* 0x0000e200ff027b82 */ /* 0x001e240000000a00 */
[----:B0-----:R-:W-:-:S05]  /*03e0*/  IMAD.WIDE.U32 R2, R0, 0x4, R2 ;  /* 0x0000000400027825 */ /* 0x001fca00078e0002 */
[----:B-1----:R-:W-:Y:S01]  /*03f0*/  STG.E desc[UR6][R2.64], R5 ;  /* 0x0000000502007986 */ /* 0x002fe2000c101906 */
[----:B------:R-:W-:Y:S05]  /*0400*/  EXIT ;  /* 0x000000000000794d */ /* 0x000fea0003800000 */
.L_x_0:
[----:B------:R-:W-:-:S00]  /*0410*/  BRA `(.L_x_0) ;  /* 0xfffffffc00fc7947 */ /* 0x000fc0000383ffff */
[----:B------:R-:W-:-:S00]  /*0420*/  NOP ;  /* 0x0000000000007918 */ /* 0x000fc00000000000 */
        /* <DEDUP_REMOVED lines=13> */
.L_x_1:


//--------------------- .nv.shared._Z9reduce_v5ILj256EEvPfS0_ --------------------------
	.section	.nv.shared._Z9reduce_v5ILj256EEvPfS0_,"aw",@nobits
	.sectionflags	@""
	.align	4
.nv.shared._Z9reduce_v5ILj256EEvPfS0_:
	.zero		2048


//--------------------- .nv.shared.reserved.0     --------------------------
	.section	.nv.shared.reserved.0,"aw",@nobits
	.weak		__nv_reservedSMEM_offset_0_alias
	.size		__nv_reservedSMEM_offset_0_alias, 0, 64
	.other		__nv_reservedSMEM_offset_0_alias,@"STO_CUDA_RESERVED_SHARED STV_DEFAULT"
__nv_reservedSMEM_offset_0_alias:
	.zero		0
	.zero		64


//--------------------- .nv.constant0._Z9reduce_v5ILj256EEvPfS0_ --------------------------
	.section	.nv.constant0._Z9reduce_v5ILj256EEvPfS0_,"a",@progbits
	.sectionflags	@""
	.align	4
.nv.constant0._Z9reduce_v5ILj256EEvPfS0_:
	.zero		912


//--------------------- SYMBOLS --------------------------

	.type		.nv.reservedSmem.offset0,@object
	.size		.nv.reservedSmem.offset0,0x4
	.type		.nv.reservedSmem.cap,@object
	.size		.nv.reservedSmem.cap,0x4
